	.headerflags	@"EF_CUDA_TEXMODE_UNIFIED EF_CUDA_64BIT_ADDRESS EF_CUDA_ACCELERATORS EF_CUDA_SM90 EF_CUDA_VIRTUAL_SM(EF_CUDA_SM90)"
	.elftype	@"ET_EXEC"


//--------------------- .nv.info                  --------------------------
	.section	.nv.info,"",@"SHT_CUDA_INFO"
	.align	4


	//----- nvinfo : EIATTR_REGCOUNT
	.align		4
        /*0000*/ 	.byte	0x04, 0x2f
        /*0002*/ 	.short	(.L_3 - .L_2)
	.align		4
.L_2:
        /*0004*/ 	.word	index@(triton_poi_fused__native_batch_norm_legit_no_training_2)
        /*0008*/ 	.word	0x00000016


	//----- nvinfo : EIATTR_MIN_STACK_SIZE
	.align		4
.L_3:
        /*000c*/ 	.byte	0x04, 0x12
        /*000e*/ 	.short	(.L_5 - .L_4)
	.align		4
.L_4:
        /*0010*/ 	.word	index@(triton_poi_fused__native_batch_norm_legit_no_training_2)
        /*0014*/ 	.word	0x00000000


	//----- nvinfo : EIATTR_FRAME_SIZE
	.align		4
.L_5:
        /*0018*/ 	.byte	0x04, 0x11
        /*001a*/ 	.short	(.L_7 - .L_6)
	.align		4
.L_6:
        /*001c*/ 	.word	index@(triton_poi_fused__native_batch_norm_legit_no_training_2)
        /*0020*/ 	.word	0x00000000


	//----- nvinfo : EIATTR_MIN_STACK_SIZE
	.align		4
.L_7:
        /*0024*/ 	.byte	0x04, 0x12
        /*0026*/ 	.short	(.L_9 - .L_8)
	.align		4
.L_8:
        /*0028*/ 	.word	index@(triton_poi_fused__native_batch_norm_legit_no_training_2)
        /*002c*/ 	.word	0x00000000
.L_9:


//--------------------- .nv.info.triton_poi_fused__native_batch_norm_legit_no_training_2 --------------------------
	.section	.nv.info.triton_poi_fused__native_batch_norm_legit_no_training_2,"",@"SHT_CUDA_INFO"
	.sectionflags	@""
	.align	4


	//----- nvinfo : EIATTR_CUDA_API_VERSION
	.align		4
        /*0000*/ 	.byte	0x04, 0x37
        /*0002*/ 	.short	(.L_11 - .L_10)
.L_10:
        /*0004*/ 	.word	0x0000007c


	//----- nvinfo : EIATTR_KPARAM_INFO
	.align		4
.L_11:
        /*0008*/ 	.byte	0x04, 0x17
        /*000a*/ 	.short	(.L_13 - .L_12)
.L_12:
        /*000c*/ 	.word	0x00000000
        /*0010*/ 	.short	0x0006
        /*0012*/ 	.short	0x0030
        /*0014*/ 	.byte	0x00, 0xf0, 0x11, 0x00


	//----- nvinfo : EIATTR_KPARAM_INFO
	.align		4
.L_13:
        /*0018*/ 	.byte	0x04, 0x17
        /*001a*/ 	.short	(.L_15 - .L_14)
.L_14:
        /*001c*/ 	.word	0x00000000
        /*0020*/ 	.short	0x0005
        /*0022*/ 	.short	0x0028
        /*0024*/ 	.byte	0x00, 0xf4, 0x21, 0x00


	//----- nvinfo : EIATTR_KPARAM_INFO
	.align		4
.L_15:
        /*0028*/ 	.byte	0x04, 0x17
        /*002a*/ 	.short	(.L_17 - .L_16)
.L_16:
        /*002c*/ 	.word	0x00000000
        /*0030*/ 	.short	0x0004
        /*0032*/ 	.short	0x0020
        /*0034*/ 	.byte	0x00, 0xf4, 0x21, 0x00


	//----- nvinfo : EIATTR_KPARAM_INFO
	.align		4
.L_17:
        /*0038*/ 	.byte	0x04, 0x17
        /*003a*/ 	.short	(.L_19 - .L_18)
.L_18:
        /*003c*/ 	.word	0x00000000
        /*0040*/ 	.short	0x0003
        /*0042*/ 	.short	0x0018
        /*0044*/ 	.byte	0x00, 0xf4, 0x21, 0x00


	//----- nvinfo : EIATTR_KPARAM_INFO
	.align		4
.L_19:
        /*0048*/ 	.byte	0x04, 0x17
        /*004a*/ 	.short	(.L_21 - .L_20)
.L_20:
        /*004c*/ 	.word	0x00000000
        /*0050*/ 	.short	0x0002
        /*0052*/ 	.short	0x0010
        /*0054*/ 	.byte	0x00, 0xf4, 0x21, 0x00


	//----- nvinfo : EIATTR_KPARAM_INFO
	.align		4
.L_21:
        /*0058*/ 	.byte	0x04, 0x17
        /*005a*/ 	.short	(.L_23 - .L_22)
.L_22:
        /*005c*/ 	.word	0x00000000
        /*0060*/ 	.short	0x0001
        /*0062*/ 	.short	0x0008
        /*0064*/ 	.byte	0x00, 0xf4, 0x21, 0x00


	//----- nvinfo : EIATTR_KPARAM_INFO
	.align		4
.L_23:
        /*0068*/ 	.byte	0x04, 0x17
        /*006a*/ 	.short	(.L_25 - .L_24)
.L_24:
        /*006c*/ 	.word	0x00000000
        /*0070*/ 	.short	0x0000
        /*0072*/ 	.short	0x0000
        /*0074*/ 	.byte	0x00, 0xf4, 0x21, 0x00


	//----- nvinfo : EIATTR_SPARSE_MMA_MASK
	.align		4
.L_25:
        /*0078*/ 	.byte	0x03, 0x50
        /*007a*/ 	.short	0x0000


	//----- nvinfo : EIATTR_MAXREG_COUNT
	.align		4
        /*007c*/ 	.byte	0x03, 0x1b
        /*007e*/ 	.short	0x00ff


	//----- nvinfo : EIATTR_EXIT_INSTR_OFFSETS
	.align		4
        /*0080*/ 	.byte	0x04, 0x1c
        /*0082*/ 	.short	(.L_27 - .L_26)


	//   ....[0]....
.L_26:
        /*0084*/ 	.word	0x00000440


	//   ....[1]....
        /*0088*/ 	.word	0x00000460


	//----- nvinfo : EIATTR_REQNTID
	.align		4
.L_27:
        /*008c*/ 	.byte	0x04, 0x10
        /*008e*/ 	.short	(.L_29 - .L_28)
.L_28:
        /*0090*/ 	.word	0x00000080
        /*0094*/ 	.word	0x00000001
        /*0098*/ 	.word	0x00000001


	//----- nvinfo : EIATTR_CBANK_PARAM_SIZE
	.align		4
.L_29:
        /*009c*/ 	.byte	0x03, 0x19
        /*009e*/ 	.short	0x0034


	//----- nvinfo : EIATTR_PARAM_CBANK
	.align		4
        /*00a0*/ 	.byte	0x04, 0x0a
        /*00a2*/ 	.short	(.L_31 - .L_30)
	.align		4
.L_30:
        /*00a4*/ 	.word	index@(.nv.constant0.triton_poi_fused__native_batch_norm_legit_no_training_2)
        /*00a8*/ 	.short	0x0210
        /*00aa*/ 	.short	0x0034


	//----- nvinfo : EIATTR_SW_WAR
	.align		4
.L_31:
        /*00ac*/ 	.byte	0x04, 0x36
        /*00ae*/ 	.short	(.L_33 - .L_32)
.L_32:
        /*00b0*/ 	.word	0x00000008
.L_33:


//--------------------- .nv.callgraph             --------------------------
	.section	.nv.callgraph,"",@"SHT_CUDA_CALLGRAPH"
	.align	4
	.sectionentsize	8
	.align		4
        /*0000*/ 	.word	0x00000000
	.align		4
        /*0004*/ 	.word	0xffffffff
	.align		4
        /*0008*/ 	.word	0x00000000
	.align		4
        /*000c*/ 	.word	0xfffffffe
	.align		4
        /*0010*/ 	.word	0x00000000
	.align		4
        /*0014*/ 	.word	0xfffffffd
	.align		4
        /*0018*/ 	.word	0x00000000
	.align		4
        /*001c*/ 	.word	0xfffffffc


//--------------------- .nv.constant4             --------------------------
	.section	.nv.constant4,"a",@progbits
	.align	8
	.align		8
.nv.constant4:
        /*0000*/ 	.dword	_$_str
	.align		8
        /*0008*/ 	.dword	_$_str_$_2


//--------------------- .text.triton_poi_fused__native_batch_norm_legit_no_training_2 --------------------------
	.section	.text.triton_poi_fused__native_batch_norm_legit_no_training_2,"ax",@progbits
	.align	128
        .global         triton_poi_fused__native_batch_norm_legit_no_training_2
        .type           triton_poi_fused__native_batch_norm_legit_no_training_2,@function
        .size           triton_poi_fused__native_batch_norm_legit_no_training_2,(.L_x_1 - triton_poi_fused__native_batch_norm_legit_no_training_2)
        .other          triton_poi_fused__native_batch_norm_legit_no_training_2,@"STO_CUDA_ENTRY STV_DEFAULT"
triton_poi_fused__native_batch_norm_legit_no_training_2:
.text.triton_poi_fused__native_batch_norm_legit_no_training_2:
[----:B------:R-:W0:Y:S01]  /*0000*/  LDC R1, c[0x0][0x28] ;  /* 0x00000a00ff017b82 */ /* 0x000e220000000800 */
[----:B------:R-:W1:Y:S07]  /*0010*/  S2R R0, SR_TID.X ;  /* 0x0000000000007919 */ /* 0x000e6e0000002100 */
[----:B------:R-:W2:Y:S01]  /*0020*/  LDC.64 R8, c[0x0][0x220] ;  /* 0x00008800ff087b82 */ /* 0x000ea20000000a00 */
[----:B------:R-:W-:Y:S01]  /*0030*/  ULDC.64 UR4, c[0x0][0x208] ;  /* 0x0000820000047ab9 */ /* 0x000fe20000000a00 */
[----:B------:R-:W3:Y:S06]  /*0040*/  S2R R5, SR_CTAID.X ;  /* 0x0000000000057919 */ /* 0x000eec0000002500 */
[----:B------:R-:W4:Y:S08]  /*0050*/  LDC.64 R14, c[0x0][0x218] ;  /* 0x00008600ff0e7b82 */ /* 0x000f300000000a00 */
[----:B------:R-:W5:Y:S08]  /*0060*/  LDC.64 R12, c[0x0][0x210] ;  /* 0x00008400ff0c7b82 */ /* 0x000f700000000a00 */
[----:B------:R-:W4:Y:S01]  /*0070*/  LDC.64 R16, c[0x0][0x228] ;  /* 0x00008a00ff107b82 */ /* 0x000f220000000a00 */
[----:B-1----:R-:W-:-:S07]  /*0080*/  SHF.L.U32 R0, R0, 0x1, RZ ;  /* 0x0000000100007819 */ /* 0x002fce00000006ff */
[----:B------:R-:W1:Y:S01]  /*0090*/  LDC.64 R18, c[0x0][0x230] ;  /* 0x00008c00ff127b82 */ /* 0x000e620000000a00 */
[----:B---3--:R-:W-:Y:S02]  /*00a0*/  SHF.R.S32.HI R3, RZ, 0x17, R5 ;  /* 0x00000017ff037819 */ /* 0x008fe40000011405 */
[----:B------:R-:W-:Y:S02]  /*00b0*/  LOP3.LUT R0, R0, 0xfe, RZ, 0xc0, !PT ;  /* 0x000000fe00007812 */ /* 0x000fe400078ec0ff */
[----:B------:R-:W-:Y:S02]  /*00c0*/  SGXT R3, R3, 0x1 ;  /* 0x000000010303781a */ /* 0x000fe40000000200 */
[----:B------:R-:W-:Y:S02]  /*00d0*/  LEA R0, R5, R0, 0x8 ;  /* 0x0000000005007211 */ /* 0x000fe400078e40ff */
[----:B------:R-:W-:Y:S02]  /*00e0*/  CS2R R4, SRZ ;  /* 0x0000000000047805 */ /* 0x000fe4000001ff00 */
[----:B------:R-:W-:-:S02]  /*00f0*/  LEA.HI R3, R3, R0, RZ, 0x6 ;  /* 0x0000000003037211 */ /* 0x000fc400078f30ff */
[----:B------:R-:W-:Y:S02]  /*0100*/  ISETP.GE.AND P4, PT, R0, 0x400, PT ;  /* 0x000004000000780c */ /* 0x000fe40003f86270 */
[----:B------:R-:W-:-:S04]  /*0110*/  SHF.R.S32.HI R3, RZ, 0x6, R3 ;  /* 0x00000006ff037819 */ /* 0x000fc80000011403 */
[----:B------:R-:W-:-:S04]  /*0120*/  LEA.HI R2, R3, R3, RZ, 0x2 ;  /* 0x0000000303027211 */ /* 0x000fc800078f10ff */
[----:B------:R-:W-:-:S04]  /*0130*/  LOP3.LUT R2, R2, 0xfffffffc, RZ, 0xc0, !PT ;  /* 0xfffffffc02027812 */ /* 0x000fc800078ec0ff */
[----:B------:R-:W-:-:S05]  /*0140*/  IADD3 R11, R3, -R2, RZ ;  /* 0x80000002030b7210 */ /* 0x000fca0007ffe0ff */
[----:B--2---:R-:W-:-:S05]  /*0150*/  IMAD.WIDE R8, R11, 0x4, R8 ;  /* 0x000000040b087825 */ /* 0x004fca00078e0208 */
[----:B------:R-:W2:Y:S04]  /*0160*/  @!P4 LDG.E.EL R4, desc[UR4][R8.64] ;  /* 0x000000040804c981 */ /* 0x000ea8000c2e1900 */
[----:B------:R3:W2:Y:S01]  /*0170*/  @!P4 LDG.E.EL R5, desc[UR4][R8.64] ;  /* 0x000000040805c981 */ /* 0x0006a2000c2e1900 */
[----:B------:R-:W-:Y:S02]  /*0180*/  CS2R R6, SRZ ;  /* 0x0000000000067805 */ /* 0x000fe4000001ff00 */
[----:B------:R-:W-:Y:S01]  /*0190*/  CS2R R2, SRZ ;  /* 0x0000000000027805 */ /* 0x000fe2000001ff00 */
[----:B----4-:R-:W-:-:S04]  /*01a0*/  IMAD.WIDE R14, R11, 0x4, R14 ;  /* 0x000000040b0e7825 */ /* 0x010fc800078e020e */
[----:B-----5:R-:W-:Y:S01]  /*01b0*/  IMAD.WIDE R12, R0, 0x4, R12 ;  /* 0x00000004000c7825 */ /* 0x020fe200078e020c */
[----:B------:R-:W4:Y:S04]  /*01c0*/  @!P4 LDG.E.EL R6, desc[UR4][R14.64] ;  /* 0x000000040e06c981 */ /* 0x000f28000c2e1900 */
[----:B------:R-:W4:Y:S01]  /*01d0*/  @!P4 LDG.E.64 R2, desc[UR4][R12.64] ;  /* 0x000000040c02c981 */ /* 0x000f22000c1e1b00 */
[C---:B0-----:R-:W-:Y:S01]  /*01e0*/  IMAD.WIDE R16, R11.reuse, 0x4, R16 ;  /* 0x000000040b107825 */ /* 0x041fe200078e0210 */
[----:B---3--:R-:W-:Y:S02]  /*01f0*/  CS2R R8, SRZ ;  /* 0x0000000000087805 */ /* 0x008fe4000001ff00 */
[----:B------:R0:W3:Y:S01]  /*0200*/  @!P4 LDG.E.EL R7, desc[UR4][R14.64] ;  /* 0x000000040e07c981 */ /* 0x0000e2000c2e1900 */
[----:B-1----:R-:W-:Y:S01]  /*0210*/  IMAD.WIDE R18, R11, 0x4, R18 ;  /* 0x000000040b127825 */ /* 0x002fe200078e0212 */
[----:B------:R-:W-:-:S04]  /*0220*/  CS2R R10, SRZ ;  /* 0x00000000000a7805 */ /* 0x000fc8000001ff00 */
[----:B------:R-:W5:Y:S04]  /*0230*/  @!P4 LDG.E.EL R8, desc[UR4][R18.64] ;  /* 0x000000041208c981 */ /* 0x000f68000c2e1900 */
[----:B------:R-:W5:Y:S04]  /*0240*/  @!P4 LDG.E.EL R11, desc[UR4][R16.64] ;  /* 0x00000004100bc981 */ /* 0x000f68000c2e1900 */
[----:B------:R-:W3:Y:S04]  /*0250*/  @!P4 LDG.E.EL R10, desc[UR4][R16.64] ;  /* 0x00000004100ac981 */ /* 0x000ee8000c2e1900 */
[----:B------:R-:W3:Y:S01]  /*0260*/  @!P4 LDG.E.EL R9, desc[UR4][R18.64] ;  /* 0x000000041209c981 */ /* 0x000ee2000c2e1900 */
[----:B0-----:R-:W-:Y:S01]  /*0270*/  HFMA2.MMA R15, -RZ, RZ, 1.625, 0 ;  /* 0x3e800000ff0f7435 */ /* 0x001fe200000001ff */
[----:B--2---:R-:W-:Y:S01]  /*0280*/  FADD R4, R4, 9.9999997473787516356e-06 ;  /* 0x3727c5ac04047421 */ /* 0x004fe20000000000 */
[----:B------:R-:W-:-:S03]  /*0290*/  FADD R12, R5, 9.9999997473787516356e-06 ;  /* 0x3727c5ac050c7421 */ /* 0x000fc60000000000 */
[----:B------:R0:W1:Y:S08]  /*02a0*/  MUFU.SQRT R13, R4 ;  /* 0x00000004000d7308 */ /* 0x0000700000002000 */
[----:B------:R-:W2:Y:S01]  /*02b0*/  MUFU.SQRT R14, R12 ;  /* 0x0000000c000e7308 */ /* 0x000ea20000002000 */
[----:B0-----:R-:W0:Y:S01]  /*02c0*/  LDC.64 R4, c[0x0][0x238] ;  /* 0x00008e00ff047b82 */ /* 0x001e220000000a00 */
[----:B-1----:R-:W-:-:S02]  /*02d0*/  FSETP.GT.AND P0, PT, R13, 8.50705917302346158658e+37, PT ;  /* 0x7e8000000d00780b */ /* 0x002fc40003f04000 */
[----:B------:R-:W-:Y:S02]  /*02e0*/  FSETP.GEU.AND P2, PT, R13, 1.175494350822287508e-38, PT ;  /* 0x008000000d00780b */ /* 0x000fe40003f4e000 */
[C---:B--2---:R-:W-:Y:S02]  /*02f0*/  FSETP.GT.AND P1, PT, R14.reuse, 8.50705917302346158658e+37, PT ;  /* 0x7e8000000e00780b */ /* 0x044fe40003f24000 */
[----:B------:R-:W-:-:S07]  /*0300*/  FSETP.GEU.AND P3, PT, R14, 1.175494350822287508e-38, PT ;  /* 0x008000000e00780b */ /* 0x000fce0003f6e000 */
[----:B------:R-:W-:-:S04]  /*0310*/  @P0 FMUL R13, R13, 0.25 ;  /* 0x3e8000000d0d0820 */ /* 0x000fc80000400000 */
[----:B------:R-:W-:Y:S01]  /*0320*/  @!P2 FMUL R13, R13, 16777216 ;  /* 0x4b8000000d0da820 */ /* 0x000fe20000400000 */
[----:B------:R-:W-:-:S04]  /*0330*/  @P1 FMUL R14, R14, 0.25 ;  /* 0x3e8000000e0e1820 */ /* 0x000fc80000400000 */
[----:B------:R-:W-:Y:S01]  /*0340*/  @!P3 FMUL R14, R14, 16777216 ;  /* 0x4b8000000e0eb820 */ /* 0x000fe20000400000 */
[----:B------:R-:W1:Y:S01]  /*0350*/  MUFU.RCP R13, R13 ;  /* 0x0000000d000d7308 */ /* 0x000e620000001000 */
[----:B------:R-:W-:-:S07]  /*0360*/  FSEL R12, R15, 1, P0 ;  /* 0x3f8000000f0c7808 */ /* 0x000fce0000000000 */
[----:B------:R-:W2:Y:S01]  /*0370*/  MUFU.RCP R14, R14 ;  /* 0x0000000e000e7308 */ /* 0x000ea20000001000 */
[----:B------:R-:W-:Y:S01]  /*0380*/  FSEL R15, R15, 1, P1 ;  /* 0x3f8000000f0f7808 */ /* 0x000fe20000800000 */
[----:B------:R-:W-:Y:S01]  /*0390*/  @!P2 FMUL R12, R12, 16777216 ;  /* 0x4b8000000c0ca820 */ /* 0x000fe20000400000 */
[----:B----4-:R-:W-:-:S03]  /*03a0*/  FADD R3, -R6, R3 ;  /* 0x0000000306037221 */ /* 0x010fc60000000100 */
[----:B------:R-:W-:Y:S01]  /*03b0*/  @!P3 FMUL R15, R15, 16777216 ;  /* 0x4b8000000f0fb820 */ /* 0x000fe20000400000 */
[----:B---3--:R-:W-:Y:S01]  /*03c0*/  FADD R2, -R7, R2 ;  /* 0x0000000207027221 */ /* 0x008fe20000000100 */
[----:B-1----:R-:W-:Y:S02]  /*03d0*/  FMUL R13, R13, R12 ;  /* 0x0000000c0d0d7220 */ /* 0x002fe40000400000 */
[----:B--2---:R-:W-:Y:S02]  /*03e0*/  FMUL R6, R14, R15 ;  /* 0x0000000f0e067220 */ /* 0x004fe40000400000 */
[----:B------:R-:W-:Y:S02]  /*03f0*/  FMUL R13, R2, R13 ;  /* 0x0000000d020d7220 */ /* 0x000fe40000400000 */
[----:B------:R-:W-:Y:S01]  /*0400*/  FMUL R6, R3, R6 ;  /* 0x0000000603067220 */ /* 0x000fe20000400000 */
[----:B0-----:R-:W-:-:S04]  /*0410*/  IMAD.WIDE R4, R0, 0x4, R4 ;  /* 0x0000000400047825 */ /* 0x001fc800078e0204 */
[----:B-----5:R-:W-:Y:S01]  /*0420*/  FFMA R8, R13, R11, R8 ;  /* 0x0000000b0d087223 */ /* 0x020fe20000000008 */
[----:B------:R-:W-:Y:S01]  /*0430*/  FFMA R9, R6, R10, R9 ;  /* 0x0000000a06097223 */ /* 0x000fe20000000009 */
[----:B------:R-:W-:Y:S06]  /*0440*/  @P4 EXIT ;  /* 0x000000000000494d */ /* 0x000fec0003800000 */
[----:B------:R-:W-:Y:S01]  /*0450*/  STG.E.64 desc[UR4][R4.64], R8 ;  /* 0x0000000804007986 */ /* 0x000fe2000c101b04 */
[----:B------:R-:W-:Y:S05]  /*0460*/  EXIT ;  /* 0x000000000000794d */ /* 0x000fea0003800000 */
.L_x_0:
[----:B------:R-:W-:-:S00]  /*0470*/  BRA `(.L_x_0) ;  /* 0xfffffffc00fc7947 */ /* 0x000fc0000383ffff */
[----:B------:R-:W-:-:S00]  /*0480*/  NOP ;  /* 0x0000000000007918 */ /* 0x000fc00000000000 */
[----:B------:R-:W-:-:S00]  /*0490*/  NOP ;  /* 0x0000000000007918 */ /* 0x000fc00000000000 */
[----:B------:R-:W-:-:S00]  /*04a0*/  NOP ;  /* 0x0000000000007918 */ /* 0x000fc00000000000 */
[----:B------:R-:W-:-:S00]  /*04b0*/  NOP ;  /* 0x0000000000007918 */ /* 0x000fc00000000000 */
[----:B------:R-:W-:-:S00]  /*04c0*/  NOP ;  /* 0x0000000000007918 */ /* 0x000fc00000000000 */
[----:B------:R-:W-:-:S00]  /*04d0*/  NOP ;  /* 0x0000000000007918 */ /* 0x000fc00000000000 */
[----:B------:R-:W-:-:S00]  /*04e0*/  NOP ;  /* 0x0000000000007918 */ /* 0x000fc00000000000 */
[----:B------:R-:W-:-:S00]  /*04f0*/  NOP ;  /* 0x0000000000007918 */ /* 0x000fc00000000000 */
.L_x_1:


//--------------------- .nv.global.init           --------------------------
	.section	.nv.global.init,"aw",@progbits
.nv.global.init:
	.type		_$_str,@object
	.size		_$_str,(_$_str_$_2 - _$_str)
_$_str:
        /*0000*/ 	.byte	0x5f, 0x5f, 0x43, 0x55, 0x44, 0x41, 0x5f, 0x46, 0x54, 0x5a, 0x00
	.type		_$_str_$_2,@object
	.size		_$_str_$_2,(.L_1 - _$_str_$_2)
_$_str_$_2:
        /*000b*/ 	.byte	0x5f, 0x5f, 0x43, 0x55, 0x44, 0x41, 0x5f, 0x50, 0x52, 0x45, 0x43, 0x5f, 0x53, 0x51, 0x52, 0x54
        /*001b*/ 	.byte	0x00
.L_1:


//--------------------- .nv.constant0.triton_poi_fused__native_batch_norm_legit_no_training_2 --------------------------
	.section	.nv.constant0.triton_poi_fused__native_batch_norm_legit_no_training_2,"a",@progbits
	.sectionflags	@""
	.align	4
.nv.constant0.triton_poi_fused__native_batch_norm_legit_no_training_2:
	.zero		580
